//
// Generated by NVIDIA NVVM Compiler
//
// Compiler Build ID: CL-36424714
// Cuda compilation tools, release 13.0, V13.0.88
// Based on NVVM 20.0.0
//

.version 9.0
.target sm_100
.address_size 64

	// .globl	_Z8kernel_qiiPdS_S_S_S_

.visible .entry _Z8kernel_qiiPdS_S_S_S_(
	.param .u32 _Z8kernel_qiiPdS_S_S_S__param_0,
	.param .u32 _Z8kernel_qiiPdS_S_S_S__param_1,
	.param .u64 .ptr .align 1 _Z8kernel_qiiPdS_S_S_S__param_2,
	.param .u64 .ptr .align 1 _Z8kernel_qiiPdS_S_S_S__param_3,
	.param .u64 .ptr .align 1 _Z8kernel_qiiPdS_S_S_S__param_4,
	.param .u64 .ptr .align 1 _Z8kernel_qiiPdS_S_S_S__param_5,
	.param .u64 .ptr .align 1 _Z8kernel_qiiPdS_S_S_S__param_6
)
{
	.reg .pred 	%p<11>;
	.reg .b32 	%r<38>;
	.reg .b64 	%rd<32>;
	.reg .b64 	%fd<100>;

	ld.param.u32 	%r23, [_Z8kernel_qiiPdS_S_S_S__param_0];
	ld.param.u32 	%r24, [_Z8kernel_qiiPdS_S_S_S__param_1];
	ld.param.u64 	%rd12, [_Z8kernel_qiiPdS_S_S_S__param_2];
	ld.param.u64 	%rd11, [_Z8kernel_qiiPdS_S_S_S__param_4];
	ld.param.u64 	%rd13, [_Z8kernel_qiiPdS_S_S_S__param_5];
	cvta.to.global.u64 	%rd1, %rd13;
	cvta.to.global.u64 	%rd2, %rd12;
	mov.u32 	%r25, %ntid.x;
	mov.u32 	%r26, %ctaid.x;
	mov.u32 	%r27, %tid.x;
	mad.lo.s32 	%r1, %r25, %r26, %r27;
	setp.ge.s32 	%p1, %r1, %r24;
	@%p1 bra 	$L__BB0_14;
	cvta.to.global.u64 	%rd14, %rd11;
	mul.wide.s32 	%rd15, %r1, 8;
	add.s64 	%rd3, %rd14, %rd15;
	mov.b64 	%rd16, 0;
	st.global.u64 	[%rd3], %rd16;
	setp.lt.s32 	%p2, %r23, 1;
	@%p2 bra 	$L__BB0_14;
	mul.lo.s32 	%r2, %r1, %r23;
	and.b32  	%r3, %r23, 15;
	setp.lt.u32 	%p3, %r23, 16;
	mov.b32 	%r34, 0;
	mov.f64 	%fd96, 0d0000000000000000;
	@%p3 bra 	$L__BB0_5;
	and.b32  	%r34, %r23, 2147483632;
	neg.s32 	%r32, %r34;
	add.s64 	%rd4, %rd2, 64;
	add.s64 	%rd30, %rd1, 64;
	mov.f64 	%fd96, 0d0000000000000000;
	mov.u32 	%r31, %r2;
$L__BB0_4:
	.pragma "nounroll";
	mul.wide.s32 	%rd17, %r31, 8;
	add.s64 	%rd18, %rd4, %rd17;
	ld.global.f64 	%fd12, [%rd18+-64];
	ld.global.f64 	%fd13, [%rd30+-64];
	fma.rn.f64 	%fd14, %fd12, %fd13, %fd96;
	st.global.f64 	[%rd3], %fd14;
	ld.global.f64 	%fd15, [%rd18+-56];
	ld.global.f64 	%fd16, [%rd30+-56];
	fma.rn.f64 	%fd17, %fd15, %fd16, %fd14;
	st.global.f64 	[%rd3], %fd17;
	ld.global.f64 	%fd18, [%rd18+-48];
	ld.global.f64 	%fd19, [%rd30+-48];
	fma.rn.f64 	%fd20, %fd18, %fd19, %fd17;
	st.global.f64 	[%rd3], %fd20;
	ld.global.f64 	%fd21, [%rd18+-40];
	ld.global.f64 	%fd22, [%rd30+-40];
	fma.rn.f64 	%fd23, %fd21, %fd22, %fd20;
	st.global.f64 	[%rd3], %fd23;
	ld.global.f64 	%fd24, [%rd18+-32];
	ld.global.f64 	%fd25, [%rd30+-32];
	fma.rn.f64 	%fd26, %fd24, %fd25, %fd23;
	st.global.f64 	[%rd3], %fd26;
	ld.global.f64 	%fd27, [%rd18+-24];
	ld.global.f64 	%fd28, [%rd30+-24];
	fma.rn.f64 	%fd29, %fd27, %fd28, %fd26;
	st.global.f64 	[%rd3], %fd29;
	ld.global.f64 	%fd30, [%rd18+-16];
	ld.global.f64 	%fd31, [%rd30+-16];
	fma.rn.f64 	%fd32, %fd30, %fd31, %fd29;
	st.global.f64 	[%rd3], %fd32;
	ld.global.f64 	%fd33, [%rd18+-8];
	ld.global.f64 	%fd34, [%rd30+-8];
	fma.rn.f64 	%fd35, %fd33, %fd34, %fd32;
	st.global.f64 	[%rd3], %fd35;
	ld.global.f64 	%fd36, [%rd18];
	ld.global.f64 	%fd37, [%rd30];
	fma.rn.f64 	%fd38, %fd36, %fd37, %fd35;
	st.global.f64 	[%rd3], %fd38;
	ld.global.f64 	%fd39, [%rd18+8];
	ld.global.f64 	%fd40, [%rd30+8];
	fma.rn.f64 	%fd41, %fd39, %fd40, %fd38;
	st.global.f64 	[%rd3], %fd41;
	ld.global.f64 	%fd42, [%rd18+16];
	ld.global.f64 	%fd43, [%rd30+16];
	fma.rn.f64 	%fd44, %fd42, %fd43, %fd41;
	st.global.f64 	[%rd3], %fd44;
	ld.global.f64 	%fd45, [%rd18+24];
	ld.global.f64 	%fd46, [%rd30+24];
	fma.rn.f64 	%fd47, %fd45, %fd46, %fd44;
	st.global.f64 	[%rd3], %fd47;
	ld.global.f64 	%fd48, [%rd18+32];
	ld.global.f64 	%fd49, [%rd30+32];
	fma.rn.f64 	%fd50, %fd48, %fd49, %fd47;
	st.global.f64 	[%rd3], %fd50;
	ld.global.f64 	%fd51, [%rd18+40];
	ld.global.f64 	%fd52, [%rd30+40];
	fma.rn.f64 	%fd53, %fd51, %fd52, %fd50;
	st.global.f64 	[%rd3], %fd53;
	ld.global.f64 	%fd54, [%rd18+48];
	ld.global.f64 	%fd55, [%rd30+48];
	fma.rn.f64 	%fd56, %fd54, %fd55, %fd53;
	st.global.f64 	[%rd3], %fd56;
	ld.global.f64 	%fd57, [%rd18+56];
	ld.global.f64 	%fd58, [%rd30+56];
	fma.rn.f64 	%fd96, %fd57, %fd58, %fd56;
	st.global.f64 	[%rd3], %fd96;
	add.s32 	%r32, %r32, 16;
	add.s32 	%r31, %r31, 16;
	add.s64 	%rd30, %rd30, 128;
	setp.ne.s32 	%p4, %r32, 0;
	@%p4 bra 	$L__BB0_4;
$L__BB0_5:
	setp.eq.s32 	%p5, %r3, 0;
	@%p5 bra 	$L__BB0_14;
	and.b32  	%r11, %r23, 7;
	setp.lt.u32 	%p6, %r3, 8;
	@%p6 bra 	$L__BB0_8;
	add.s32 	%r29, %r34, %r2;
	mul.wide.s32 	%rd19, %r29, 8;
	add.s64 	%rd20, %rd2, %rd19;
	ld.global.f64 	%fd59, [%rd20];
	mul.wide.u32 	%rd21, %r34, 8;
	add.s64 	%rd22, %rd1, %rd21;
	ld.global.f64 	%fd60, [%rd22];
	fma.rn.f64 	%fd61, %fd59, %fd60, %fd96;
	st.global.f64 	[%rd3], %fd61;
	ld.global.f64 	%fd62, [%rd20+8];
	ld.global.f64 	%fd63, [%rd22+8];
	fma.rn.f64 	%fd64, %fd62, %fd63, %fd61;
	st.global.f64 	[%rd3], %fd64;
	ld.global.f64 	%fd65, [%rd20+16];
	ld.global.f64 	%fd66, [%rd22+16];
	fma.rn.f64 	%fd67, %fd65, %fd66, %fd64;
	st.global.f64 	[%rd3], %fd67;
	ld.global.f64 	%fd68, [%rd20+24];
	ld.global.f64 	%fd69, [%rd22+24];
	fma.rn.f64 	%fd70, %fd68, %fd69, %fd67;
	st.global.f64 	[%rd3], %fd70;
	ld.global.f64 	%fd71, [%rd20+32];
	ld.global.f64 	%fd72, [%rd22+32];
	fma.rn.f64 	%fd73, %fd71, %fd72, %fd70;
	st.global.f64 	[%rd3], %fd73;
	ld.global.f64 	%fd74, [%rd20+40];
	ld.global.f64 	%fd75, [%rd22+40];
	fma.rn.f64 	%fd76, %fd74, %fd75, %fd73;
	st.global.f64 	[%rd3], %fd76;
	ld.global.f64 	%fd77, [%rd20+48];
	ld.global.f64 	%fd78, [%rd22+48];
	fma.rn.f64 	%fd79, %fd77, %fd78, %fd76;
	st.global.f64 	[%rd3], %fd79;
	ld.global.f64 	%fd80, [%rd20+56];
	ld.global.f64 	%fd81, [%rd22+56];
	fma.rn.f64 	%fd96, %fd80, %fd81, %fd79;
	st.global.f64 	[%rd3], %fd96;
	add.s32 	%r34, %r34, 8;
$L__BB0_8:
	setp.eq.s32 	%p7, %r11, 0;
	@%p7 bra 	$L__BB0_14;
	and.b32  	%r14, %r23, 3;
	setp.lt.u32 	%p8, %r11, 4;
	@%p8 bra 	$L__BB0_11;
	add.s32 	%r30, %r34, %r2;
	mul.wide.s32 	%rd23, %r30, 8;
	add.s64 	%rd24, %rd2, %rd23;
	ld.global.f64 	%fd82, [%rd24];
	mul.wide.u32 	%rd25, %r34, 8;
	add.s64 	%rd26, %rd1, %rd25;
	ld.global.f64 	%fd83, [%rd26];
	fma.rn.f64 	%fd84, %fd82, %fd83, %fd96;
	st.global.f64 	[%rd3], %fd84;
	ld.global.f64 	%fd85, [%rd24+8];
	ld.global.f64 	%fd86, [%rd26+8];
	fma.rn.f64 	%fd87, %fd85, %fd86, %fd84;
	st.global.f64 	[%rd3], %fd87;
	ld.global.f64 	%fd88, [%rd24+16];
	ld.global.f64 	%fd89, [%rd26+16];
	fma.rn.f64 	%fd90, %fd88, %fd89, %fd87;
	st.global.f64 	[%rd3], %fd90;
	ld.global.f64 	%fd91, [%rd24+24];
	ld.global.f64 	%fd92, [%rd26+24];
	fma.rn.f64 	%fd96, %fd91, %fd92, %fd90;
	st.global.f64 	[%rd3], %fd96;
	add.s32 	%r34, %r34, 4;
$L__BB0_11:
	setp.eq.s32 	%p9, %r14, 0;
	@%p9 bra 	$L__BB0_14;
	mul.wide.u32 	%rd27, %r34, 8;
	add.s64 	%rd31, %rd1, %rd27;
	add.s32 	%r37, %r34, %r2;
	neg.s32 	%r36, %r14;
$L__BB0_13:
	.pragma "nounroll";
	mul.wide.s32 	%rd28, %r37, 8;
	add.s64 	%rd29, %rd2, %rd28;
	ld.global.f64 	%fd93, [%rd29];
	ld.global.f64 	%fd94, [%rd31];
	fma.rn.f64 	%fd96, %fd93, %fd94, %fd96;
	st.global.f64 	[%rd3], %fd96;
	add.s64 	%rd31, %rd31, 8;
	add.s32 	%r37, %r37, 1;
	add.s32 	%r36, %r36, 1;
	setp.ne.s32 	%p10, %r36, 0;
	@%p10 bra 	$L__BB0_13;
$L__BB0_14:
	ret;

}
	// .globl	_Z8kernel_siiPdS_S_S_S_
.visible .entry _Z8kernel_siiPdS_S_S_S_(
	.param .u32 _Z8kernel_siiPdS_S_S_S__param_0,
	.param .u32 _Z8kernel_siiPdS_S_S_S__param_1,
	.param .u64 .ptr .align 1 _Z8kernel_siiPdS_S_S_S__param_2,
	.param .u64 .ptr .align 1 _Z8kernel_siiPdS_S_S_S__param_3,
	.param .u64 .ptr .align 1 _Z8kernel_siiPdS_S_S_S__param_4,
	.param .u64 .ptr .align 1 _Z8kernel_siiPdS_S_S_S__param_5,
	.param .u64 .ptr .align 1 _Z8kernel_siiPdS_S_S_S__param_6
)
{
	.reg .pred 	%p<11>;
	.reg .b32 	%r<31>;
	.reg .b64 	%rd<42>;
	.reg .b64 	%fd<56>;

	ld.param.u32 	%r16, [_Z8kernel_siiPdS_S_S_S__param_0];
	ld.param.u32 	%r17, [_Z8kernel_siiPdS_S_S_S__param_1];
	ld.param.u64 	%rd8, [_Z8kernel_siiPdS_S_S_S__param_2];
	ld.param.u64 	%rd7, [_Z8kernel_siiPdS_S_S_S__param_3];
	ld.param.u64 	%rd9, [_Z8kernel_siiPdS_S_S_S__param_6];
	cvta.to.global.u64 	%rd1, %rd8;
	cvta.to.global.u64 	%rd2, %rd9;
	mov.u32 	%r18, %ntid.x;
	mov.u32 	%r19, %ctaid.x;
	mov.u32 	%r20, %tid.x;
	mad.lo.s32 	%r1, %r18, %r19, %r20;
	setp.ge.s32 	%p1, %r1, %r16;
	@%p1 bra 	$L__BB1_13;
	cvta.to.global.u64 	%rd10, %rd7;
	mul.wide.s32 	%rd11, %r1, 8;
	add.s64 	%rd3, %rd10, %rd11;
	mov.b64 	%rd12, 0;
	st.global.u64 	[%rd3], %rd12;
	setp.lt.s32 	%p2, %r17, 1;
	@%p2 bra 	$L__BB1_13;
	and.b32  	%r2, %r17, 7;
	setp.lt.u32 	%p3, %r17, 8;
	mov.b32 	%r29, 0;
	mov.f64 	%fd53, 0d0000000000000000;
	@%p3 bra 	$L__BB1_5;
	and.b32  	%r29, %r17, 2147483640;
	neg.s32 	%r27, %r29;
	shl.b32 	%r5, %r16, 3;
	add.s64 	%rd41, %rd2, 32;
	mov.f64 	%fd53, 0d0000000000000000;
	mul.wide.s32 	%rd15, %r16, 8;
	mov.u32 	%r26, %r1;
$L__BB1_4:
	.pragma "nounroll";
	ld.global.f64 	%fd10, [%rd41+-32];
	mul.wide.s32 	%rd13, %r26, 8;
	add.s64 	%rd14, %rd1, %rd13;
	ld.global.f64 	%fd11, [%rd14];
	fma.rn.f64 	%fd12, %fd10, %fd11, %fd53;
	st.global.f64 	[%rd3], %fd12;
	ld.global.f64 	%fd13, [%rd41+-24];
	add.s64 	%rd16, %rd14, %rd15;
	ld.global.f64 	%fd14, [%rd16];
	fma.rn.f64 	%fd15, %fd13, %fd14, %fd12;
	st.global.f64 	[%rd3], %fd15;
	ld.global.f64 	%fd16, [%rd41+-16];
	add.s64 	%rd17, %rd16, %rd15;
	ld.global.f64 	%fd17, [%rd17];
	fma.rn.f64 	%fd18, %fd16, %fd17, %fd15;
	st.global.f64 	[%rd3], %fd18;
	ld.global.f64 	%fd19, [%rd41+-8];
	add.s64 	%rd18, %rd17, %rd15;
	ld.global.f64 	%fd20, [%rd18];
	fma.rn.f64 	%fd21, %fd19, %fd20, %fd18;
	st.global.f64 	[%rd3], %fd21;
	ld.global.f64 	%fd22, [%rd41];
	add.s64 	%rd19, %rd18, %rd15;
	ld.global.f64 	%fd23, [%rd19];
	fma.rn.f64 	%fd24, %fd22, %fd23, %fd21;
	st.global.f64 	[%rd3], %fd24;
	ld.global.f64 	%fd25, [%rd41+8];
	add.s64 	%rd20, %rd19, %rd15;
	ld.global.f64 	%fd26, [%rd20];
	fma.rn.f64 	%fd27, %fd25, %fd26, %fd24;
	st.global.f64 	[%rd3], %fd27;
	ld.global.f64 	%fd28, [%rd41+16];
	add.s64 	%rd21, %rd20, %rd15;
	ld.global.f64 	%fd29, [%rd21];
	fma.rn.f64 	%fd30, %fd28, %fd29, %fd27;
	st.global.f64 	[%rd3], %fd30;
	ld.global.f64 	%fd31, [%rd41+24];
	add.s64 	%rd22, %rd21, %rd15;
	ld.global.f64 	%fd32, [%rd22];
	fma.rn.f64 	%fd53, %fd31, %fd32, %fd30;
	st.global.f64 	[%rd3], %fd53;
	add.s32 	%r27, %r27, 8;
	add.s32 	%r26, %r26, %r5;
	add.s64 	%rd41, %rd41, 64;
	setp.ne.s32 	%p4, %r27, 0;
	@%p4 bra 	$L__BB1_4;
$L__BB1_5:
	setp.eq.s32 	%p5, %r2, 0;
	@%p5 bra 	$L__BB1_13;
	and.b32  	%r11, %r17, 3;
	setp.lt.u32 	%p6, %r2, 4;
	@%p6 bra 	$L__BB1_8;
	mul.wide.u32 	%rd23, %r29, 8;
	add.s64 	%rd24, %rd2, %rd23;
	ld.global.f64 	%fd33, [%rd24];
	mad.lo.s32 	%r22, %r29, %r16, %r1;
	mul.wide.s32 	%rd25, %r22, 8;
	add.s64 	%rd26, %rd1, %rd25;
	ld.global.f64 	%fd34, [%rd26];
	fma.rn.f64 	%fd35, %fd33, %fd34, %fd53;
	st.global.f64 	[%rd3], %fd35;
	ld.global.f64 	%fd36, [%rd24+8];
	mul.wide.s32 	%rd27, %r16, 8;
	add.s64 	%rd28, %rd26, %rd27;
	ld.global.f64 	%fd37, [%rd28];
	fma.rn.f64 	%fd38, %fd36, %fd37, %fd35;
	st.global.f64 	[%rd3], %fd38;
	ld.global.f64 	%fd39, [%rd24+16];
	add.s64 	%rd29, %rd28, %rd27;
	ld.global.f64 	%fd40, [%rd29];
	fma.rn.f64 	%fd41, %fd39, %fd40, %fd38;
	st.global.f64 	[%rd3], %fd41;
	ld.global.f64 	%fd42, [%rd24+24];
	add.s64 	%rd30, %rd29, %rd27;
	ld.global.f64 	%fd43, [%rd30];
	fma.rn.f64 	%fd53, %fd42, %fd43, %fd41;
	st.global.f64 	[%rd3], %fd53;
	add.s32 	%r29, %r29, 4;
$L__BB1_8:
	setp.eq.s32 	%p7, %r11, 0;
	@%p7 bra 	$L__BB1_13;
	setp.eq.s32 	%p8, %r11, 1;
	@%p8 bra 	$L__BB1_11;
	mul.wide.u32 	%rd31, %r29, 8;
	add.s64 	%rd32, %rd2, %rd31;
	ld.global.f64 	%fd44, [%rd32];
	mad.lo.s32 	%r23, %r29, %r16, %r1;
	mul.wide.s32 	%rd33, %r23, 8;
	add.s64 	%rd34, %rd1, %rd33;
	ld.global.f64 	%fd45, [%rd34];
	fma.rn.f64 	%fd46, %fd44, %fd45, %fd53;
	st.global.f64 	[%rd3], %fd46;
	ld.global.f64 	%fd47, [%rd32+8];
	mul.wide.s32 	%rd35, %r16, 8;
	add.s64 	%rd36, %rd34, %rd35;
	ld.global.f64 	%fd48, [%rd36];
	fma.rn.f64 	%fd53, %fd47, %fd48, %fd46;
	st.global.f64 	[%rd3], %fd53;
	add.s32 	%r29, %r29, 2;
$L__BB1_11:
	and.b32  	%r24, %r17, 1;
	setp.eq.b32 	%p9, %r24, 1;
	not.pred 	%p10, %p9;
	@%p10 bra 	$L__BB1_13;
	mul.wide.u32 	%rd37, %r29, 8;
	add.s64 	%rd38, %rd2, %rd37;
	ld.global.f64 	%fd49, [%rd38];
	mad.lo.s32 	%r25, %r29, %r16, %r1;
	mul.wide.s32 	%rd39, %r25, 8;
	add.s64 	%rd40, %rd1, %rd39;
	ld.global.f64 	%fd50, [%rd40];
	fma.rn.f64 	%fd51, %fd49, %fd50, %fd53;
	st.global.f64 	[%rd3], %fd51;
$L__BB1_13:
	ret;

}


// ===== COMPILED SASS (sm_100) =====

	.target	sm_100

	.elftype	@"ET_EXEC"


//--------------------- .note.nv.tkinfo           --------------------------
	.section	.note.nv.tkinfo,"",@"SHT_NOTE"
	.sectionflags	@"SHF_NOTE_NV_TKINFO"
	.tkinfo
        /*0018*/ 	.word	0x00000002
        /*0030*/ 	.string	""
        /*0030*/ 	.string	"ptxas"
        /*0030*/ 	.string	"Cuda compilation tools, release 13.0, V13.0.88"
        /*0030*/ 	.string	"Build cuda_13.0.r13.0/compiler.36424714_0"
        /*0030*/ 	.string	"-arch sm_100 -m 64 "



//--------------------- .note.nv.cuinfo           --------------------------
	.section	.note.nv.cuinfo,"",@"SHT_NOTE"
	.sectionflags	@"SHF_NOTE_NV_CUINFO"
        /*0018*/ 	.short	0x0002
        /*001a*/ 	.short	0x0064
        /*001c*/ 	.short	0x0082
	.zero		2


//--------------------- .nv.info                  --------------------------
	.section	.nv.info,"",@"SHT_CUDA_INFO"
	.align	4


	//----- nvinfo : EIATTR_REGCOUNT
	.align		4
        /*0000*/ 	.byte	0x04, 0x2f
        /*0002*/ 	.short	(.L_1 - .L_0)
	.align		4
.L_0:
        /*0004*/ 	.word	index@(_Z8kernel_qiiPdS_S_S_S_)
        /*0008*/ 	.word	0x0000001a


	//----- nvinfo : EIATTR_FRAME_SIZE
	.align		4
.L_1:
        /*000c*/ 	.byte	0x04, 0x11
        /*000e*/ 	.short	(.L_3 - .L_2)
	.align		4
.L_2:
        /*0010*/ 	.word	index@(_Z8kernel_qiiPdS_S_S_S_)
        /*0014*/ 	.word	0x00000000


	//----- nvinfo : EIATTR_REGCOUNT
	.align		4
.L_3:
        /*0018*/ 	.byte	0x04, 0x2f
        /*001a*/ 	.short	(.L_5 - .L_4)
	.align		4
.L_4:
        /*001c*/ 	.word	index@(_Z8kernel_siiPdS_S_S_S_)
        /*0020*/ 	.word	0x0000001c


	//----- nvinfo : EIATTR_FRAME_SIZE
	.align		4
.L_5:
        /*0024*/ 	.byte	0x04, 0x11
        /*0026*/ 	.short	(.L_7 - .L_6)
	.align		4
.L_6:
        /*0028*/ 	.word	index@(_Z8kernel_siiPdS_S_S_S_)
        /*002c*/ 	.word	0x00000000


	//----- nvinfo : EIATTR_MIN_STACK_SIZE
	.align		4
.L_7:
        /*0030*/ 	.byte	0x04, 0x12
        /*0032*/ 	.short	(.L_9 - .L_8)
	.align		4
.L_8:
        /*0034*/ 	.word	index@(_Z8kernel_siiPdS_S_S_S_)
        /*0038*/ 	.word	0x00000000


	//----- nvinfo : EIATTR_MIN_STACK_SIZE
	.align		4
.L_9:
        /*003c*/ 	.byte	0x04, 0x12
        /*003e*/ 	.short	(.L_11 - .L_10)
	.align		4
.L_10:
        /*0040*/ 	.word	index@(_Z8kernel_qiiPdS_S_S_S_)
        /*0044*/ 	.word	0x00000000
.L_11:


//--------------------- .nv.compat                --------------------------
	.section	.nv.compat,"",@"SHT_CUDA_COMPAT_INFO"
	.align	4
        /*0000*/ 	.byte	0x02, 0x09, 0x00, 0x00, 0x02, 0x02, 0x01, 0x00, 0x02, 0x05, 0x05, 0x00, 0x03, 0x07, 0x01, 0x01
        /*0010*/ 	.byte	0x02, 0x03, 0x00, 0x00, 0x02, 0x06, 0x01, 0x00, 0x04, 0x0b, 0x08, 0x00, 0x01, 0x00, 0x00, 0x00
        /*0020*/ 	.byte	0x00, 0x00, 0x00, 0x00


//--------------------- .nv.info._Z8kernel_siiPdS_S_S_S_ --------------------------
	.section	.nv.info._Z8kernel_siiPdS_S_S_S_,"",@"SHT_CUDA_INFO"
	.sectionflags	@""
	.align	4


	//----- nvinfo : EIATTR_CUDA_API_VERSION
	.align		4
        /*0000*/ 	.byte	0x04, 0x37
        /*0002*/ 	.short	(.L_13 - .L_12)
.L_12:
        /*0004*/ 	.word	0x00000082


	//----- nvinfo : EIATTR_KPARAM_INFO
	.align		4
.L_13:
        /*0008*/ 	.byte	0x04, 0x17
        /*000a*/ 	.short	(.L_15 - .L_14)
.L_14:
        /*000c*/ 	.word	0x00000000
        /*0010*/ 	.short	0x0006
        /*0012*/ 	.short	0x0028
        /*0014*/ 	.byte	0x00, 0xf5, 0x21, 0x00


	//----- nvinfo : EIATTR_KPARAM_INFO
	.align		4
.L_15:
        /*0018*/ 	.byte	0x04, 0x17
        /*001a*/ 	.short	(.L_17 - .L_16)
.L_16:
        /*001c*/ 	.word	0x00000000
        /*0020*/ 	.short	0x0005
        /*0022*/ 	.short	0x0020
        /*0024*/ 	.byte	0x00, 0xf5, 0x21, 0x00


	//----- nvinfo : EIATTR_KPARAM_INFO
	.align		4
.L_17:
        /*0028*/ 	.byte	0x04, 0x17
        /*002a*/ 	.short	(.L_19 - .L_18)
.L_18:
        /*002c*/ 	.word	0x00000000
        /*0030*/ 	.short	0x0004
        /*0032*/ 	.short	0x0018
        /*0034*/ 	.byte	0x00, 0xf5, 0x21, 0x00


	//----- nvinfo : EIATTR_KPARAM_INFO
	.align		4
.L_19:
        /*0038*/ 	.byte	0x04, 0x17
        /*003a*/ 	.short	(.L_21 - .L_20)
.L_20:
        /*003c*/ 	.word	0x00000000
        /*0040*/ 	.short	0x0003
        /*0042*/ 	.short	0x0010
        /*0044*/ 	.byte	0x00, 0xf5, 0x21, 0x00


	//----- nvinfo : EIATTR_KPARAM_INFO
	.align		4
.L_21:
        /*0048*/ 	.byte	0x04, 0x17
        /*004a*/ 	.short	(.L_23 - .L_22)
.L_22:
        /*004c*/ 	.word	0x00000000
        /*0050*/ 	.short	0x0002
        /*0052*/ 	.short	0x0008
        /*0054*/ 	.byte	0x00, 0xf5, 0x21, 0x00


	//----- nvinfo : EIATTR_KPARAM_INFO
	.align		4
.L_23:
        /*0058*/ 	.byte	0x04, 0x17
        /*005a*/ 	.short	(.L_25 - .L_24)
.L_24:
        /*005c*/ 	.word	0x00000000
        /*0060*/ 	.short	0x0001
        /*0062*/ 	.short	0x0004
        /*0064*/ 	.byte	0x00, 0xf0, 0x11, 0x00


	//----- nvinfo : EIATTR_KPARAM_INFO
	.align		4
.L_25:
        /*0068*/ 	.byte	0x04, 0x17
        /*006a*/ 	.short	(.L_27 - .L_26)
.L_26:
        /*006c*/ 	.word	0x00000000
        /*0070*/ 	.short	0x0000
        /*0072*/ 	.short	0x0000
        /*0074*/ 	.byte	0x00, 0xf0, 0x11, 0x00


	//----- nvinfo : EIATTR_SPARSE_MMA_MASK
	.align		4
.L_27:
        /*0078*/ 	.byte	0x03, 0x50
        /*007a*/ 	.short	0x0000


	//----- nvinfo : EIATTR_MAXREG_COUNT
	.align		4
        /*007c*/ 	.byte	0x03, 0x1b
        /*007e*/ 	.short	0x00ff


	//----- nvinfo : EIATTR_MERCURY_ISA_VERSION
	.align		4
        /*0080*/ 	.byte	0x03, 0x5f
        /*0082*/ 	.short	0x0101


	//----- nvinfo : EIATTR_VRC_CTA_INIT_COUNT
	.align		4
        /*0084*/ 	.byte	0x02, 0x4a
	.zero		1
	.zero		1


	//----- nvinfo : EIATTR_EXIT_INSTR_OFFSETS
	.align		4
        /*0088*/ 	.byte	0x04, 0x1c
        /*008a*/ 	.short	(.L_29 - .L_28)


	//   ....[0]....
.L_28:
        /*008c*/ 	.word	0x00000070


	//   ....[1]....
        /*0090*/ 	.word	0x000000e0


	//   ....[2]....
        /*0094*/ 	.word	0x000004d0


	//   ....[3]....
        /*0098*/ 	.word	0x000006b0


	//   ....[4]....
        /*009c*/ 	.word	0x000007f0


	//   ....[5]....
        /*00a0*/ 	.word	0x00000890


	//----- nvinfo : EIATTR_CBANK_PARAM_SIZE
	.align		4
.L_29:
        /*00a4*/ 	.byte	0x03, 0x19
        /*00a6*/ 	.short	0x0030


	//----- nvinfo : EIATTR_PARAM_CBANK
	.align		4
        /*00a8*/ 	.byte	0x04, 0x0a
        /*00aa*/ 	.short	(.L_31 - .L_30)
	.align		4
.L_30:
        /*00ac*/ 	.word	index@(.nv.constant0._Z8kernel_siiPdS_S_S_S_)
        /*00b0*/ 	.short	0x0380
        /*00b2*/ 	.short	0x0030


	//----- nvinfo : EIATTR_SW_WAR
	.align		4
.L_31:
        /*00b4*/ 	.byte	0x04, 0x36
        /*00b6*/ 	.short	(.L_33 - .L_32)
.L_32:
        /*00b8*/ 	.word	0x00000008
.L_33:


//--------------------- .nv.info._Z8kernel_qiiPdS_S_S_S_ --------------------------
	.section	.nv.info._Z8kernel_qiiPdS_S_S_S_,"",@"SHT_CUDA_INFO"
	.sectionflags	@""
	.align	4


	//----- nvinfo : EIATTR_CUDA_API_VERSION
	.align		4
        /*0000*/ 	.byte	0x04, 0x37
        /*0002*/ 	.short	(.L_35 - .L_34)
.L_34:
        /*0004*/ 	.word	0x00000082


	//----- nvinfo : EIATTR_KPARAM_INFO
	.align		4
.L_35:
        /*0008*/ 	.byte	0x04, 0x17
        /*000a*/ 	.short	(.L_37 - .L_36)
.L_36:
        /*000c*/ 	.word	0x00000000
        /*0010*/ 	.short	0x0006
        /*0012*/ 	.short	0x0028
        /*0014*/ 	.byte	0x00, 0xf5, 0x21, 0x00


	//----- nvinfo : EIATTR_KPARAM_INFO
	.align		4
.L_37:
        /*0018*/ 	.byte	0x04, 0x17
        /*001a*/ 	.short	(.L_39 - .L_38)
.L_38:
        /*001c*/ 	.word	0x00000000
        /*0020*/ 	.short	0x0005
        /*0022*/ 	.short	0x0020
        /*0024*/ 	.byte	0x00, 0xf5, 0x21, 0x00


	//----- nvinfo : EIATTR_KPARAM_INFO
	.align		4
.L_39:
        /*0028*/ 	.byte	0x04, 0x17
        /*002a*/ 	.short	(.L_41 - .L_40)
.L_40:
        /*002c*/ 	.word	0x00000000
        /*0030*/ 	.short	0x0004
        /*0032*/ 	.short	0x0018
        /*0034*/ 	.byte	0x00, 0xf5, 0x21, 0x00


	//----- nvinfo : EIATTR_KPARAM_INFO
	.align		4
.L_41:
        /*0038*/ 	.byte	0x04, 0x17
        /*003a*/ 	.short	(.L_43 - .L_42)
.L_42:
        /*003c*/ 	.word	0x00000000
        /*0040*/ 	.short	0x0003
        /*0042*/ 	.short	0x0010
        /*0044*/ 	.byte	0x00, 0xf5, 0x21, 0x00


	//----- nvinfo : EIATTR_KPARAM_INFO
	.align		4
.L_43:
        /*0048*/ 	.byte	0x04, 0x17
        /*004a*/ 	.short	(.L_45 - .L_44)
.L_44:
        /*004c*/ 	.word	0x00000000
        /*0050*/ 	.short	0x0002
        /*0052*/ 	.short	0x0008
        /*0054*/ 	.byte	0x00, 0xf5, 0x21, 0x00


	//----- nvinfo : EIATTR_KPARAM_INFO
	.align		4
.L_45:
        /*0058*/ 	.byte	0x04, 0x17
        /*005a*/ 	.short	(.L_47 - .L_46)
.L_46:
        /*005c*/ 	.word	0x00000000
        /*0060*/ 	.short	0x0001
        /*0062*/ 	.short	0x0004
        /*0064*/ 	.byte	0x00, 0xf0, 0x11, 0x00


	//----- nvinfo : EIATTR_KPARAM_INFO
	.align		4
.L_47:
        /*0068*/ 	.byte	0x04, 0x17
        /*006a*/ 	.short	(.L_49 - .L_48)
.L_48:
        /*006c*/ 	.word	0x00000000
        /*0070*/ 	.short	0x0000
        /*0072*/ 	.short	0x0000
        /*0074*/ 	.byte	0x00, 0xf0, 0x11, 0x00


	//----- nvinfo : EIATTR_SPARSE_MMA_MASK
	.align		4
.L_49:
        /*0078*/ 	.byte	0x03, 0x50
        /*007a*/ 	.short	0x0000


	//----- nvinfo : EIATTR_MAXREG_COUNT
	.align		4
        /*007c*/ 	.byte	0x03, 0x1b
        /*007e*/ 	.short	0x00ff


	//----- nvinfo : EIATTR_MERCURY_ISA_VERSION
	.align		4
        /*0080*/ 	.byte	0x03, 0x5f
        /*0082*/ 	.short	0x0101


	//----- nvinfo : EIATTR_VRC_CTA_INIT_COUNT
	.align		4
        /*0084*/ 	.byte	0x02, 0x4a
	.zero		1
	.zero		1


	//----- nvinfo : EIATTR_EXIT_INSTR_OFFSETS
	.align		4
        /*0088*/ 	.byte	0x04, 0x1c
        /*008a*/ 	.short	(.L_51 - .L_50)


	//   ....[0]....
.L_50:
        /*008c*/ 	.word	0x00000070


	//   ....[1]....
        /*0090*/ 	.word	0x000000e0


	//   ....[2]....
        /*0094*/ 	.word	0x000006d0


	//   ....[3]....
        /*0098*/ 	.word	0x00000980


	//   ....[4]....
        /*009c*/ 	.word	0x00000b30


	//   ....[5]....
        /*00a0*/ 	.word	0x00000c80


	//----- nvinfo : EIATTR_CBANK_PARAM_SIZE
	.align		4
.L_51:
        /*00a4*/ 	.byte	0x03, 0x19
        /*00a6*/ 	.short	0x0030


	//----- nvinfo : EIATTR_PARAM_CBANK
	.align		4
        /*00a8*/ 	.byte	0x04, 0x0a
        /*00aa*/ 	.short	(.L_53 - .L_52)
	.align		4
.L_52:
        /*00ac*/ 	.word	index@(.nv.constant0._Z8kernel_qiiPdS_S_S_S_)
        /*00b0*/ 	.short	0x0380
        /*00b2*/ 	.short	0x0030


	//----- nvinfo : EIATTR_SW_WAR
	.align		4
.L_53:
        /*00b4*/ 	.byte	0x04, 0x36
        /*00b6*/ 	.short	(.L_55 - .L_54)
.L_54:
        /*00b8*/ 	.word	0x00000008
.L_55:


//--------------------- .nv.callgraph             --------------------------
	.section	.nv.callgraph,"",@"SHT_CUDA_CALLGRAPH"
	.align	4
	.sectionentsize	8
	.align		4
        /*0000*/ 	.word	0x00000000
	.align		4
        /*0004*/ 	.word	0xffffffff
	.align		4
        /*0008*/ 	.word	0x00000000
	.align		4
        /*000c*/ 	.word	0xfffffffe
	.align		4
        /*0010*/ 	.word	0x00000000
	.align		4
        /*0014*/ 	.word	0xfffffffd
	.align		4
        /*0018*/ 	.word	0x00000000
	.align		4
        /*001c*/ 	.word	0xfffffffc


//--------------------- .text._Z8kernel_siiPdS_S_S_S_ --------------------------
	.section	.text._Z8kernel_siiPdS_S_S_S_,"ax",@progbits
	.align	128
        .global         _Z8kernel_siiPdS_S_S_S_
        .type           _Z8kernel_siiPdS_S_S_S_,@function
        .size           _Z8kernel_siiPdS_S_S_S_,(.L_x_11 - _Z8kernel_siiPdS_S_S_S_)
        .other          _Z8kernel_siiPdS_S_S_S_,@"STO_CUDA_ENTRY STV_DEFAULT"
_Z8kernel_siiPdS_S_S_S_:
.text._Z8kernel_siiPdS_S_S_S_:
[----:B------:R-:W-:Y:S01]  /*0000*/  LDC R1, c[0x0][0x37c] ;  /* 0x0000df00ff017b82 */ /* 0x000fe20000000800 */
[----:B------:R-:W0:Y:S07]  /*0010*/  S2R R7, SR_CTAID.X ;  /* 0x0000000000077919 */ /* 0x000e2e0000002500 */
[----:B------:R-:W1:Y:S01]  /*0020*/  LDC R0, c[0x0][0x380] ;  /* 0x0000e000ff007b82 */ /* 0x000e620000000800 */
[----:B------:R-:W0:Y:S01]  /*0030*/  LDCU UR4, c[0x0][0x360] ;  /* 0x00006c00ff0477ac */ /* 0x000e220008000800 */
[----:B------:R-:W0:Y:S02]  /*0040*/  S2R R2, SR_TID.X ;  /* 0x0000000000027919 */ /* 0x000e240000002100 */
[----:B0-----:R-:W-:-:S05]  /*0050*/  IMAD R7, R7, UR4, R2 ;  /* 0x0000000407077c24 */ /* 0x001fca000f8e0202 */
[----:B-1----:R-:W-:-:S13]  /*0060*/  ISETP.GE.AND P0, PT, R7, R0, PT ;  /* 0x000000000700720c */ /* 0x002fda0003f06270 */
[----:B------:R-:W-:Y:S05]  /*0070*/  @P0 EXIT ;  /* 0x000000000000094d */ /* 0x000fea0003800000 */
[----:B------:R-:W0:Y:S01]  /*0080*/  LDC R6, c[0x0][0x384] ;  /* 0x0000e100ff067b82 */ /* 0x000e220000000800 */
[----:B------:R-:W1:Y:S07]  /*0090*/  LDCU.64 UR6, c[0x0][0x358] ;  /* 0x00006b00ff0677ac */ /* 0x000e6e0008000a00 */
[----:B------:R-:W2:Y:S01]  /*00a0*/  LDC.64 R2, c[0x0][0x390] ;  /* 0x0000e400ff027b82 */ /* 0x000ea20000000a00 */
[----:B0-----:R-:W-:Y:S01]  /*00b0*/  ISETP.GE.AND P0, PT, R6, 0x1, PT ;  /* 0x000000010600780c */ /* 0x001fe20003f06270 */
[----:B--2---:R-:W-:-:S05]  /*00c0*/  IMAD.WIDE R2, R7, 0x8, R2 ;  /* 0x0000000807027825 */ /* 0x004fca00078e0202 */
[----:B-1----:R0:W-:Y:S07]  /*00d0*/  STG.E.64 desc[UR6][R2.64], RZ ;  /* 0x000000ff02007986 */ /* 0x0021ee000c101b06 */
[----:B------:R-:W-:Y:S05]  /*00e0*/  @!P0 EXIT ;  /* 0x000000000000894d */ /* 0x000fea0003800000 */
[C---:B------:R-:W-:Y:S01]  /*00f0*/  ISETP.GE.U32.AND P1, PT, R6.reuse, 0x8, PT ;  /* 0x000000080600780c */ /* 0x040fe20003f26070 */
[----:B------:R-:W-:Y:S01]  /*0100*/  HFMA2 R8, -RZ, RZ, 0, 0 ;  /* 0x00000000ff087431 */ /* 0x000fe200000001ff */
[----:B------:R-:W-:Y:S02]  /*0110*/  LOP3.LUT R10, R6, 0x7, RZ, 0xc0, !PT ;  /* 0x00000007060a7812 */ /* 0x000fe400078ec0ff */
[----:B------:R-:W-:Y:S02]  /*0120*/  CS2R R12, SRZ ;  /* 0x00000000000c7805 */ /* 0x000fe4000001ff00 */
[----:B------:R-:W-:-:S07]  /*0130*/  ISETP.NE.AND P0, PT, R10, RZ, PT ;  /* 0x000000ff0a00720c */ /* 0x000fce0003f05270 */
[----:B------:R-:W-:Y:S06]  /*0140*/  @!P1 BRA `(.L_x_0) ;  /* 0x0000000000e09947 */ /* 0x000fec0003800000 */
[----:B------:R-:W1:Y:S01]  /*0150*/  LDCU.64 UR4, c[0x0][0x3a8] ;  /* 0x00007500ff0477ac */ /* 0x000e620008000a00 */
[----:B------:R-:W-:Y:S02]  /*0160*/  LOP3.LUT R8, R6, 0x7ffffff8, RZ, 0xc0, !PT ;  /* 0x7ffffff806087812 */ /* 0x000fe400078ec0ff */
[----:B------:R-:W-:Y:S02]  /*0170*/  CS2R R12, SRZ ;  /* 0x00000000000c7805 */ /* 0x000fe4000001ff00 */
[----:B------:R-:W-:Y:S02]  /*0180*/  MOV R11, R7 ;  /* 0x00000007000b7202 */ /* 0x000fe40000000f00 */
[----:B------:R-:W-:Y:S01]  /*0190*/  IADD3 R9, PT, PT, -R8, RZ, RZ ;  /* 0x000000ff08097210 */ /* 0x000fe20007ffe1ff */
[----:B-1----:R-:W-:-:S04]  /*01a0*/  UIADD3 UR4, UP0, UPT, UR4, 0x20, URZ ;  /* 0x0000002004047890 */ /* 0x002fc8000ff1e0ff */
[----:B------:R-:W-:Y:S02]  /*01b0*/  UIADD3.X UR5, UPT, UPT, URZ, UR5, URZ, UP0, !UPT ;  /* 0x00000005ff057290 */ /* 0x000fe400087fe4ff */
[----:B------:R-:W-:-:S04]  /*01c0*/  MOV R4, UR4 ;  /* 0x0000000400047c02 */ /* 0x000fc80008000f00 */
[----:B------:R-:W-:-:S07]  /*01d0*/  MOV R5, UR5 ;  /* 0x0000000500057c02 */ /* 0x000fce0008000f00 */
.L_x_1:
[----:B---3--:R-:W1:Y:S01]  /*01e0*/  LDC.64 R14, c[0x0][0x388] ;  /* 0x0000e200ff0e7b82 */ /* 0x008e620000000a00 */
[----:B------:R-:W2:Y:S01]  /*01f0*/  LDG.E.64 R16, desc[UR6][R4.64+-0x20] ;  /* 0xffffe00604107981 */ /* 0x000ea2000c1e1b00 */
[----:B-1----:R-:W-:-:S05]  /*0200*/  IMAD.WIDE R14, R11, 0x8, R14 ;  /* 0x000000080b0e7825 */ /* 0x002fca00078e020e */
[----:B------:R-:W2:Y:S02]  /*0210*/  LDG.E.64 R18, desc[UR6][R14.64] ;  /* 0x000000060e127981 */ /* 0x000ea4000c1e1b00 */
[----:B--2---:R-:W-:Y:S01]  /*0220*/  DFMA R16, R16, R18, R12 ;  /* 0x000000121010722b */ /* 0x004fe2000000000c */
[----:B------:R-:W-:-:S06]  /*0230*/  IMAD.WIDE R18, R0, 0x8, R14 ;  /* 0x0000000800127825 */ /* 0x000fcc00078e020e */
[----:B------:R1:W-:Y:S04]  /*0240*/  STG.E.64 desc[UR6][R2.64], R16 ;  /* 0x0000001002007986 */ /* 0x0003e8000c101b06 */
[----:B------:R-:W2:Y:S04]  /*0250*/  LDG.E.64 R12, desc[UR6][R4.64+-0x18] ;  /* 0xffffe806040c7981 */ /* 0x000ea8000c1e1b00 */
[----:B------:R-:W2:Y:S01]  /*0260*/  LDG.E.64 R20, desc[UR6][R18.64] ;  /* 0x0000000612147981 */ /* 0x000ea2000c1e1b00 */
[----:B------:R-:W-:Y:S01]  /*0270*/  IMAD.WIDE R22, R0, 0x8, R18 ;  /* 0x0000000800167825 */ /* 0x000fe200078e0212 */
[----:B--2---:R-:W-:-:S07]  /*0280*/  DFMA R12, R12, R20, R16 ;  /* 0x000000140c0c722b */ /* 0x004fce0000000010 */
[----:B------:R2:W-:Y:S04]  /*0290*/  STG.E.64 desc[UR6][R2.64], R12 ;  /* 0x0000000c02007986 */ /* 0x0005e8000c101b06 */
[----:B------:R-:W3:Y:S04]  /*02a0*/  LDG.E.64 R20, desc[UR6][R4.64+-0x10] ;  /* 0xfffff00604147981 */ /* 0x000ee8000c1e1b00 */
[----:B------:R-:W3:Y:S02]  /*02b0*/  LDG.E.64 R24, desc[UR6][R22.64] ;  /* 0x0000000616187981 */ /* 0x000ee4000c1e1b00 */
[----:B---3--:R-:W-:Y:S01]  /*02c0*/  DFMA R20, R20, R24, R12 ;  /* 0x000000181414722b */ /* 0x008fe2000000000c */
[----:B------:R-:W-:-:S06]  /*02d0*/  IMAD.WIDE R24, R0, 0x8, R22 ;  /* 0x0000000800187825 */ /* 0x000fcc00078e0216 */
[----:B------:R3:W-:Y:S04]  /*02e0*/  STG.E.64 desc[UR6][R2.64], R20 ;  /* 0x0000001402007986 */ /* 0x0007e8000c101b06 */
[----:B------:R-:W4:Y:S04]  /*02f0*/  LDG.E.64 R14, desc[UR6][R4.64+-0x8] ;  /* 0xfffff806040e7981 */ /* 0x000f28000c1e1b00 */
[----:B-1----:R-:W4:Y:S02]  /*0300*/  LDG.E.64 R16, desc[UR6][R24.64] ;  /* 0x0000000618107981 */ /* 0x002f24000c1e1b00 */
[----:B----4-:R-:W-:Y:S01]  /*0310*/  DFMA R14, R14, R16, R20 ;  /* 0x000000100e0e722b */ /* 0x010fe20000000014 */
[----:B------:R-:W-:-:S06]  /*0320*/  IMAD.WIDE R16, R0, 0x8, R24 ;  /* 0x0000000800107825 */ /* 0x000fcc00078e0218 */
[----:B------:R1:W-:Y:S04]  /*0330*/  STG.E.64 desc[UR6][R2.64], R14 ;  /* 0x0000000e02007986 */ /* 0x0003e8000c101b06 */
[----:B--2---:R-:W2:Y:S04]  /*0340*/  LDG.E.64 R12, desc[UR6][R4.64] ;  /* 0x00000006040c7981 */ /* 0x004ea8000c1e1b00 */
[----:B------:R-:W2:Y:S01]  /*0350*/  LDG.E.64 R18, desc[UR6][R16.64] ;  /* 0x0000000610127981 */ /* 0x000ea2000c1e1b00 */
[----:B------:R-:W-:Y:S01]  /*0360*/  IMAD.WIDE R22, R0, 0x8, R16 ;  /* 0x0000000800167825 */ /* 0x000fe200078e0210 */
[----:B--2---:R-:W-:-:S07]  /*0370*/  DFMA R12, R12, R18, R14 ;  /* 0x000000120c0c722b */ /* 0x004fce000000000e */
[----:B------:R2:W-:Y:S04]  /*0380*/  STG.E.64 desc[UR6][R2.64], R12 ;  /* 0x0000000c02007986 */ /* 0x0005e8000c101b06 */
[----:B------:R-:W4:Y:S04]  /*0390*/  LDG.E.64 R18, desc[UR6][R4.64+0x8] ;  /* 0x0000080604127981 */ /* 0x000f28000c1e1b00 */
[----:B---3--:R-:W4:Y:S02]  /*03a0*/  LDG.E.64 R20, desc[UR6][R22.64] ;  /* 0x0000000616147981 */ /* 0x008f24000c1e1b00 */
[----:B----4-:R-:W-:Y:S01]  /*03b0*/  DFMA R18, R18, R20, R12 ;  /* 0x000000141212722b */ /* 0x010fe2000000000c */
[----:B------:R-:W-:-:S06]  /*03c0*/  IMAD.WIDE R20, R0, 0x8, R22 ;  /* 0x0000000800147825 */ /* 0x000fcc00078e0216 */
[----:B------:R3:W-:Y:S04]  /*03d0*/  STG.E.64 desc[UR6][R2.64], R18 ;  /* 0x0000001202007986 */ /* 0x0007e8000c101b06 */
[----:B-1----:R-:W4:Y:S04]  /*03e0*/  LDG.E.64 R14, desc[UR6][R4.64+0x10] ;  /* 0x00001006040e7981 */ /* 0x002f28000c1e1b00 */
[----:B------:R-:W4:Y:S01]  /*03f0*/  LDG.E.64 R24, desc[UR6][R20.64] ;  /* 0x0000000614187981 */ /* 0x000f22000c1e1b00 */
[----:B------:R-:W-:Y:S01]  /*0400*/  IMAD.WIDE R16, R0, 0x8, R20 ;  /* 0x0000000800107825 */ /* 0x000fe200078e0214 */
[----:B----4-:R-:W-:-:S07]  /*0410*/  DFMA R14, R14, R24, R18 ;  /* 0x000000180e0e722b */ /* 0x010fce0000000012 */
[----:B------:R3:W-:Y:S04]  /*0420*/  STG.E.64 desc[UR6][R2.64], R14 ;  /* 0x0000000e02007986 */ /* 0x0007e8000c101b06 */
[----:B------:R-:W4:Y:S04]  /*0430*/  LDG.E.64 R16, desc[UR6][R16.64] ;  /* 0x0000000610107981 */ /* 0x000f28000c1e1b00 */
[----:B--2---:R1:W4:Y:S01]  /*0440*/  LDG.E.64 R12, desc[UR6][R4.64+0x18] ;  /* 0x00001806040c7981 */ /* 0x004322000c1e1b00 */
[----:B------:R-:W-:-:S04]  /*0450*/  IADD3 R9, PT, PT, R9, 0x8, RZ ;  /* 0x0000000809097810 */ /* 0x000fc80007ffe0ff */
[----:B------:R-:W-:Y:S02]  /*0460*/  ISETP.NE.AND P1, PT, R9, RZ, PT ;  /* 0x000000ff0900720c */ /* 0x000fe40003f25270 */
[----:B-1----:R-:W-:Y:S02]  /*0470*/  IADD3 R4, P2, PT, R4, 0x40, RZ ;  /* 0x0000004004047810 */ /* 0x002fe40007f5e0ff */
[----:B------:R-:W-:Y:S02]  /*0480*/  LEA R11, R0, R11, 0x3 ;  /* 0x0000000b000b7211 */ /* 0x000fe400078e18ff */
[----:B------:R-:W-:Y:S01]  /*0490*/  IADD3.X R5, PT, PT, RZ, R5, RZ, P2, !PT ;  /* 0x00000005ff057210 */ /* 0x000fe200017fe4ff */
[----:B----4-:R-:W-:-:S07]  /*04a0*/  DFMA R12, R12, R16, R14 ;  /* 0x000000100c0c722b */ /* 0x010fce000000000e */
[----:B------:R3:W-:Y:S01]  /*04b0*/  STG.E.64 desc[UR6][R2.64], R12 ;  /* 0x0000000c02007986 */ /* 0x0007e2000c101b06 */
[----:B------:R-:W-:Y:S05]  /*04c0*/  @P1 BRA `(.L_x_1) ;  /* 0xfffffffc00441947 */ /* 0x000fea000383ffff */
.L_x_0:
[----:B------:R-:W-:Y:S05]  /*04d0*/  @!P0 EXIT ;  /* 0x000000000000894d */ /* 0x000fea0003800000 */
[----:B------:R-:W-:Y:S02]  /*04e0*/  ISETP.GE.U32.AND P0, PT, R10, 0x4, PT ;  /* 0x000000040a00780c */ /* 0x000fe40003f06070 */
[----:B------:R-:W-:-:S04]  /*04f0*/  LOP3.LUT R9, R6, 0x3, RZ, 0xc0, !PT ;  /* 0x0000000306097812 */ /* 0x000fc800078ec0ff */
[----:B------:R-:W-:-:S07]  /*0500*/  ISETP.NE.AND P1, PT, R9, RZ, PT ;  /* 0x000000ff0900720c */ /* 0x000fce0003f25270 */
[----:B------:R-:W-:Y:S06]  /*0510*/  @!P0 BRA `(.L_x_2) ;  /* 0x0000000000648947 */ /* 0x000fec0003800000 */
[----:B---3--:R-:W1:Y:S01]  /*0520*/  LDC.64 R14, c[0x0][0x388] ;  /* 0x0000e200ff0e7b82 */ /* 0x008e620000000a00 */
[----:B------:R-:W-:-:S07]  /*0530*/  IMAD R11, R8, R0, R7 ;  /* 0x00000000080b7224 */ /* 0x000fce00078e0207 */
[----:B------:R-:W2:Y:S01]  /*0540*/  LDC.64 R4, c[0x0][0x3a8] ;  /* 0x0000ea00ff047b82 */ /* 0x000ea20000000a00 */
[----:B-1----:R-:W-:-:S05]  /*0550*/  IMAD.WIDE R14, R11, 0x8, R14 ;  /* 0x000000080b0e7825 */ /* 0x002fca00078e020e */
[----:B------:R-:W3:Y:S01]  /*0560*/  LDG.E.64 R16, desc[UR6][R14.64] ;  /* 0x000000060e107981 */ /* 0x000ee2000c1e1b00 */
[----:B--2---:R-:W-:-:S05]  /*0570*/  IMAD.WIDE.U32 R4, R8, 0x8, R4 ;  /* 0x0000000808047825 */ /* 0x004fca00078e0004 */
[----:B------:R-:W3:Y:S02]  /*0580*/  LDG.E.64 R10, desc[UR6][R4.64] ;  /* 0x00000006040a7981 */ /* 0x000ee4000c1e1b00 */
[----:B---3--:R-:W-:Y:S01]  /*0590*/  DFMA R10, R10, R16, R12 ;  /* 0x000000100a0a722b */ /* 0x008fe2000000000c */
[----:B------:R-:W-:-:S06]  /*05a0*/  IMAD.WIDE R16, R0, 0x8, R14 ;  /* 0x0000000800107825 */ /* 0x000fcc00078e020e */
[----:B------:R1:W-:Y:S04]  /*05b0*/  STG.E.64 desc[UR6][R2.64], R10 ;  /* 0x0000000a02007986 */ /* 0x0003e8000c101b06 */
[----:B------:R-:W2:Y:S04]  /*05c0*/  LDG.E.64 R12, desc[UR6][R4.64+0x8] ;  /* 0x00000806040c7981 */ /* 0x000ea8000c1e1b00 */
[----:B------:R-:W2:Y:S01]  /*05d0*/  LDG.E.64 R18, desc[UR6][R16.64] ;  /* 0x0000000610127981 */ /* 0x000ea2000c1e1b00 */
[----:B------:R-:W-:Y:S01]  /*05e0*/  IMAD.WIDE R20, R0, 0x8, R16 ;  /* 0x0000000800147825 */ /* 0x000fe200078e0210 */
[----:B--2---:R-:W-:-:S07]  /*05f0*/  DFMA R18, R12, R18, R10 ;  /* 0x000000120c12722b */ /* 0x004fce000000000a */
        /* <DEDUP_REMOVED lines=8> */
[----:B------:R-:W-:Y:S01]  /*0680*/  IADD3 R8, PT, PT, R8, 0x4, RZ ;  /* 0x0000000408087810 */ /* 0x000fe20007ffe0ff */
[----:B--2---:R-:W-:-:S07]  /*0690*/  DFMA R12, R12, R22, R14 ;  /* 0x000000160c0c722b */ /* 0x004fce000000000e */
[----:B------:R1:W-:Y:S04]  /*06a0*/  STG.E.64 desc[UR6][R2.64], R12 ;  /* 0x0000000c02007986 */ /* 0x0003e8000c101b06 */
.L_x_2:
[----:B------:R-:W-:Y:S05]  /*06b0*/  @!P1 EXIT ;  /* 0x000000000000994d */ /* 0x000fea0003800000 */
[----:B------:R-:W-:Y:S02]  /*06c0*/  ISETP.NE.AND P0, PT, R9, 0x1, PT ;  /* 0x000000010900780c */ /* 0x000fe40003f05270 */
[----:B------:R-:W-:-:S04]  /*06d0*/  LOP3.LUT R6, R6, 0x1, RZ, 0xc0, !PT ;  /* 0x0000000106067812 */ /* 0x000fc800078ec0ff */
[----:B------:R-:W-:-:S07]  /*06e0*/  ISETP.NE.U32.AND P1, PT, R6, 0x1, PT ;  /* 0x000000010600780c */ /* 0x000fce0003f25070 */
[----:B------:R-:W-:Y:S06]  /*06f0*/  @!P0 BRA `(.L_x_3) ;  /* 0x00000000003c8947 */ /* 0x000fec0003800000 */
[----:B-1----:R-:W1:Y:S01]  /*0700*/  LDC.64 R10, c[0x0][0x388] ;  /* 0x0000e200ff0a7b82 */ /* 0x002e620000000a00 */
[----:B------:R-:W-:-:S07]  /*0710*/  IMAD R17, R8, R0, R7 ;  /* 0x0000000008117224 */ /* 0x000fce00078e0207 */
[----:B------:R-:W3:Y:S01]  /*0720*/  LDC.64 R4, c[0x0][0x3a8] ;  /* 0x0000ea00ff047b82 */ /* 0x000ee20000000a00 */
[----:B-1----:R-:W-:-:S05]  /*0730*/  IMAD.WIDE R16, R17, 0x8, R10 ;  /* 0x0000000811107825 */ /* 0x002fca00078e020a */
[----:B------:R-:W2:Y:S01]  /*0740*/  LDG.E.64 R10, desc[UR6][R16.64] ;  /* 0x00000006100a7981 */ /* 0x000ea2000c1e1b00 */
[----:B---3--:R-:W-:-:S05]  /*0750*/  IMAD.WIDE.U32 R14, R8, 0x8, R4 ;  /* 0x00000008080e7825 */ /* 0x008fca00078e0004 */
[----:B------:R-:W2:Y:S02]  /*0760*/  LDG.E.64 R4, desc[UR6][R14.64] ;  /* 0x000000060e047981 */ /* 0x000ea4000c1e1b00 */
[----:B--2---:R-:W-:Y:S01]  /*0770*/  DFMA R4, R4, R10, R12 ;  /* 0x0000000a0404722b */ /* 0x004fe2000000000c */
[----:B------:R-:W-:-:S06]  /*0780*/  IMAD.WIDE R10, R0, 0x8, R16 ;  /* 0x00000008000a7825 */ /* 0x000fcc00078e0210 */
[----:B------:R2:W-:Y:S04]  /*0790*/  STG.E.64 desc[UR6][R2.64], R4 ;  /* 0x0000000402007986 */ /* 0x0005e8000c101b06 */
[----:B------:R-:W3:Y:S04]  /*07a0*/  LDG.E.64 R12, desc[UR6][R14.64+0x8] ;  /* 0x000008060e0c7981 */ /* 0x000ee8000c1e1b00 */
[----:B------:R-:W3:Y:S01]  /*07b0*/  LDG.E.64 R10, desc[UR6][R10.64] ;  /* 0x000000060a0a7981 */ /* 0x000ee2000c1e1b00 */
[----:B------:R-:W-:Y:S01]  /*07c0*/  IADD3 R8, PT, PT, R8, 0x2, RZ ;  /* 0x0000000208087810 */ /* 0x000fe20007ffe0ff */
[----:B---3--:R-:W-:-:S07]  /*07d0*/  DFMA R12, R12, R10, R4 ;  /* 0x0000000a0c0c722b */ /* 0x008fce0000000004 */
[----:B------:R2:W-:Y:S04]  /*07e0*/  STG.E.64 desc[UR6][R2.64], R12 ;  /* 0x0000000c02007986 */ /* 0x0005e8000c101b06 */
.L_x_3:
[----:B------:R-:W-:Y:S05]  /*07f0*/  @P1 EXIT ;  /* 0x000000000000194d */ /* 0x000fea0003800000 */
[----:B--2---:R-:W2:Y:S01]  /*0800*/  LDC.64 R4, c[0x0][0x3a8] ;  /* 0x0000ea00ff047b82 */ /* 0x004ea20000000a00 */
[----:B------:R-:W-:-:S07]  /*0810*/  IMAD R7, R8, R0, R7 ;  /* 0x0000000008077224 */ /* 0x000fce00078e0207 */
[----:B-1----:R-:W1:Y:S01]  /*0820*/  LDC.64 R10, c[0x0][0x388] ;  /* 0x0000e200ff0a7b82 */ /* 0x002e620000000a00 */
[----:B--2---:R-:W-:-:S06]  /*0830*/  IMAD.WIDE.U32 R8, R8, 0x8, R4 ;  /* 0x0000000808087825 */ /* 0x004fcc00078e0004 */
[----:B------:R-:W3:Y:S01]  /*0840*/  LDG.E.64 R8, desc[UR6][R8.64] ;  /* 0x0000000608087981 */ /* 0x000ee2000c1e1b00 */
[----:B-1----:R-:W-:-:S06]  /*0850*/  IMAD.WIDE R4, R7, 0x8, R10 ;  /* 0x0000000807047825 */ /* 0x002fcc00078e020a */
[----:B------:R-:W3:Y:S02]  /*0860*/  LDG.E.64 R4, desc[UR6][R4.64] ;  /* 0x0000000604047981 */ /* 0x000ee4000c1e1b00 */
[----:B---3--:R-:W-:-:S07]  /*0870*/  DFMA R12, R8, R4, R12 ;  /* 0x00000004080c722b */ /* 0x008fce000000000c */
[----:B------:R-:W-:Y:S01]  /*0880*/  STG.E.64 desc[UR6][R2.64], R12 ;  /* 0x0000000c02007986 */ /* 0x000fe2000c101b06 */
[----:B------:R-:W-:Y:S05]  /*0890*/  EXIT ;  /* 0x000000000000794d */ /* 0x000fea0003800000 */
.L_x_4:
[----:B------:R-:W-:-:S00]  /*08a0*/  BRA `(.L_x_4) ;  /* 0xfffffffc00fc7947 */ /* 0x000fc0000383ffff */
[----:B------:R-:W-:-:S00]  /*08b0*/  NOP ;  /* 0x0000000000007918 */ /* 0x000fc00000000000 */
        /* <DEDUP_REMOVED lines=12> */
.L_x_11:


//--------------------- .text._Z8kernel_qiiPdS_S_S_S_ --------------------------
	.section	.text._Z8kernel_qiiPdS_S_S_S_,"ax",@progbits
	.align	128
        .global         _Z8kernel_qiiPdS_S_S_S_
        .type           _Z8kernel_qiiPdS_S_S_S_,@function
        .size           _Z8kernel_qiiPdS_S_S_S_,(.L_x_12 - _Z8kernel_qiiPdS_S_S_S_)
        .other          _Z8kernel_qiiPdS_S_S_S_,@"STO_CUDA_ENTRY STV_DEFAULT"
_Z8kernel_qiiPdS_S_S_S_:
.text._Z8kernel_qiiPdS_S_S_S_:
[----:B------:R-:W-:Y:S01]  /*0000*/  LDC R1, c[0x0][0x37c] ;  /* 0x0000df00ff017b82 */ /* 0x000fe20000000800 */
[----:B------:R-:W0:Y:S01]  /*0010*/  S2R R3, SR_CTAID.X ;  /* 0x0000000000037919 */ /* 0x000e220000002500 */
[----:B------:R-:W0:Y:S01]  /*0020*/  LDCU UR4, c[0x0][0x360] ;  /* 0x00006c00ff0477ac */ /* 0x000e220008000800 */
[----:B------:R-:W0:Y:S01]  /*0030*/  S2R R0, SR_TID.X ;  /* 0x0000000000007919 */ /* 0x000e220000002100 */
[----:B------:R-:W1:Y:S01]  /*0040*/  LDCU UR5, c[0x0][0x384] ;  /* 0x00007080ff0577ac */ /* 0x000e620008000800 */
[----:B0-----:R-:W-:-:S05]  /*0050*/  IMAD R3, R3, UR4, R0 ;  /* 0x0000000403037c24 */ /* 0x001fca000f8e0200 */
[----:B-1----:R-:W-:-:S13]  /*0060*/  ISETP.GE.AND P0, PT, R3, UR5, PT ;  /* 0x0000000503007c0c */ /* 0x002fda000bf06270 */
        /* <DEDUP_REMOVED lines=9> */
[----:B------:R-:W-:Y:S01]  /*0100*/  IMAD R0, R3, R6, RZ ;  /* 0x0000000603007224 */ /* 0x000fe200078e02ff */
[----:B------:R-:W-:Y:S01]  /*0110*/  LOP3.LUT R18, R6, 0xf, RZ, 0xc0, !PT ;  /* 0x0000000f06127812 */ /* 0x000fe200078ec0ff */
[----:B------:R-:W-:Y:S01]  /*0120*/  IMAD.MOV.U32 R7, RZ, RZ, RZ ;  /* 0x000000ffff077224 */ /* 0x000fe200078e00ff */
[----:B------:R-:W-:Y:S02]  /*0130*/  CS2R R2, SRZ ;  /* 0x0000000000027805 */ /* 0x000fe4000001ff00 */
[----:B------:R-:W-:-:S07]  /*0140*/  ISETP.NE.AND P0, PT, R18, RZ, PT ;  /* 0x000000ff1200720c */ /* 0x000fce0003f05270 */
[----:B------:R-:W-:Y:S06]  /*0150*/  @!P1 BRA `(.L_x_5) ;  /* 0x00000004005c9947 */ /* 0x000fec0003800000 */
[----:B------:R-:W1:Y:S01]  /*0160*/  LDCU.64 UR4, c[0x0][0x3a0] ;  /* 0x00007400ff0477ac */ /* 0x000e620008000a00 */
[----:B------:R-:W-:Y:S01]  /*0170*/  LOP3.LUT R7, R6, 0x7ffffff0, RZ, 0xc0, !PT ;  /* 0x7ffffff006077812 */ /* 0x000fe200078ec0ff */
[----:B------:R-:W-:Y:S01]  /*0180*/  IMAD.MOV.U32 R13, RZ, RZ, R0 ;  /* 0x000000ffff0d7224 */ /* 0x000fe200078e0000 */
[----:B------:R-:W-:Y:S01]  /*0190*/  CS2R R2, SRZ ;  /* 0x0000000000027805 */ /* 0x000fe2000001ff00 */
[----:B------:R-:W2:Y:S01]  /*01a0*/  LDCU.64 UR6, c[0x0][0x388] ;  /* 0x00007100ff0677ac */ /* 0x000ea20008000a00 */
[----:B------:R-:W-:Y:S01]  /*01b0*/  IADD3 R12, PT, PT, -R7, RZ, RZ ;  /* 0x000000ff070c7210 */ /* 0x000fe20007ffe1ff */
[----:B-1----:R-:W-:-:S04]  /*01c0*/  UIADD3 UR4, UP1, UPT, UR4, 0x40, URZ ;  /* 0x0000004004047890 */ /* 0x002fc8000ff3e0ff */
[----:B------:R-:W-:Y:S02]  /*01d0*/  UIADD3.X UR5, UPT, UPT, URZ, UR5, URZ, UP1, !UPT ;  /* 0x00000005ff057290 */ /* 0x000fe40008ffe4ff */
[----:B--2---:R-:W-:Y:S01]  /*01e0*/  UIADD3 UR6, UP0, UPT, UR6, 0x40, URZ ;  /* 0x0000004006067890 */ /* 0x004fe2000ff1e0ff */
[----:B------:R-:W-:-:S03]  /*01f0*/  IMAD.U32 R14, RZ, RZ, UR4 ;  /* 0x00000004ff0e7e24 */ /* 0x000fc6000f8e00ff */
[----:B------:R-:W-:Y:S01]  /*0200*/  IMAD.U32 R15, RZ, RZ, UR5 ;  /* 0x00000005ff0f7e24 */ /* 0x000fe2000f8e00ff */
[----:B------:R-:W-:-:S12]  /*0210*/  UIADD3.X UR7, UPT, UPT, URZ, UR7, URZ, UP0, !UPT ;  /* 0x00000007ff077290 */ /* 0x000fd800087fe4ff */
.L_x_6:
[----:B------:R-:W-:Y:S01]  /*0220*/  MOV R10, UR6 ;  /* 0x00000006000a7c02 */ /* 0x000fe20008000f00 */
[----:B------:R-:W-:Y:S01]  /*0230*/  IMAD.U32 R11, RZ, RZ, UR7 ;  /* 0x00000007ff0b7e24 */ /* 0x000fe2000f8e00ff */
[----:B------:R-:W-:Y:S01]  /*0240*/  MOV R9, R15 ;  /* 0x0000000f00097202 */ /* 0x000fe20000000f00 */
[----:B------:R-:W-:Y:S02]  /*0250*/  IMAD.MOV.U32 R8, RZ, RZ, R14 ;  /* 0x000000ffff087224 */ /* 0x000fe400078e000e */
[----:B------:R-:W-:-:S03]  /*0260*/  IMAD.WIDE R10, R13, 0x8, R10 ;  /* 0x000000080d0a7825 */ /* 0x000fc600078e020a */
[----:B--2---:R-:W2:Y:S04]  /*0270*/  LDG.E.64 R16, desc[UR8][R8.64+-0x40] ;  /* 0xffffc00808107981 */ /* 0x004ea8000c1e1b00 */
[----:B------:R-:W2:Y:S02]  /*0280*/  LDG.E.64 R14, desc[UR8][R10.64+-0x40] ;  /* 0xffffc0080a0e7981 */ /* 0x000ea4000c1e1b00 */
[----:B--2---:R-:W-:-:S07]  /*0290*/  DFMA R14, R14, R16, R2 ;  /* 0x000000100e0e722b */ /* 0x004fce0000000002 */
[----:B------:R1:W-:Y:S04]  /*02a0*/  STG.E.64 desc[UR8][R4.64], R14 ;  /* 0x0000000e04007986 */ /* 0x0003e8000c101b08 */
[----:B------:R-:W2:Y:S04]  /*02b0*/  LDG.E.64 R2, desc[UR8][R10.64+-0x38] ;  /* 0xffffc8080a027981 */ /* 0x000ea8000c1e1b00 */
[----:B------:R-:W2:Y:S02]  /*02c0*/  LDG.E.64 R16, desc[UR8][R8.64+-0x38] ;  /* 0xffffc80808107981 */ /* 0x000ea4000c1e1b00 */
[----:B--2---:R-:W-:-:S07]  /*02d0*/  DFMA R2, R2, R16, R14 ;  /* 0x000000100202722b */ /* 0x004fce000000000e */
[----:B------:R2:W-:Y:S04]  /*02e0*/  STG.E.64 desc[UR8][R4.64], R2 ;  /* 0x0000000204007986 */ /* 0x0005e8000c101b08 */
[----:B------:R-:W3:Y:S04]  /*02f0*/  LDG.E.64 R16, desc[UR8][R10.64+-0x30] ;  /* 0xffffd0080a107981 */ /* 0x000ee8000c1e1b00 */
[----:B------:R-:W3:Y:S02]  /*0300*/  LDG.E.64 R20, desc[UR8][R8.64+-0x30] ;  /* 0xffffd00808147981 */ /* 0x000ee4000c1e1b00 */
[----:B---3--:R-:W-:-:S07]  /*0310*/  DFMA R16, R16, R20, R2 ;  /* 0x000000141010722b */ /* 0x008fce0000000002 */
[----:B------:R3:W-:Y:S04]  /*0320*/  STG.E.64 desc[UR8][R4.64], R16 ;  /* 0x0000001004007986 */ /* 0x0007e8000c101b08 */
[----:B------:R-:W4:Y:S04]  /*0330*/  LDG.E.64 R20, desc[UR8][R10.64+-0x28] ;  /* 0xffffd8080a147981 */ /* 0x000f28000c1e1b00 */
[----:B------:R-:W4:Y:S02]  /*0340*/  LDG.E.64 R22, desc[UR8][R8.64+-0x28] ;  /* 0xffffd80808167981 */ /* 0x000f24000c1e1b00 */
[----:B----4-:R-:W-:-:S07]  /*0350*/  DFMA R20, R20, R22, R16 ;  /* 0x000000161414722b */ /* 0x010fce0000000010 */
[----:B------:R4:W-:Y:S04]  /*0360*/  STG.E.64 desc[UR8][R4.64], R20 ;  /* 0x0000001404007986 */ /* 0x0009e8000c101b08 */
[----:B-1----:R-:W5:Y:S04]  /*0370*/  LDG.E.64 R14, desc[UR8][R10.64+-0x20] ;  /* 0xffffe0080a0e7981 */ /* 0x002f68000c1e1b00 */
[----:B------:R-:W5:Y:S02]  /*0380*/  LDG.E.64 R22, desc[UR8][R8.64+-0x20] ;  /* 0xffffe00808167981 */ /* 0x000f64000c1e1b00 */
[----:B-----5:R-:W-:-:S07]  /*0390*/  DFMA R14, R14, R22, R20 ;  /* 0x000000160e0e722b */ /* 0x020fce0000000014 */
[----:B------:R1:W-:Y:S04]  /*03a0*/  STG.E.64 desc[UR8][R4.64], R14 ;  /* 0x0000000e04007986 */ /* 0x0003e8000c101b08 */
[----:B--2---:R-:W2:Y:S04]  /*03b0*/  LDG.E.64 R2, desc[UR8][R10.64+-0x18] ;  /* 0xffffe8080a027981 */ /* 0x004ea8000c1e1b00 */
[----:B------:R-:W2:Y:S02]  /*03c0*/  LDG.E.64 R22, desc[UR8][R8.64+-0x18] ;  /* 0xffffe80808167981 */ /* 0x000ea4000c1e1b00 */
[----:B--2---:R-:W-:-:S07]  /*03d0*/  DFMA R2, R2, R22, R14 ;  /* 0x000000160202722b */ /* 0x004fce000000000e */
[----:B------:R2:W-:Y:S04]  /*03e0*/  STG.E.64 desc[UR8][R4.64], R2 ;  /* 0x0000000204007986 */ /* 0x0005e8000c101b08 */
[----:B---3--:R-:W3:Y:S04]  /*03f0*/  LDG.E.64 R16, desc[UR8][R10.64+-0x10] ;  /* 0xfffff0080a107981 */ /* 0x008ee8000c1e1b00 */
[----:B------:R-:W3:Y:S02]  /*0400*/  LDG.E.64 R22, desc[UR8][R8.64+-0x10] ;  /* 0xfffff00808167981 */ /* 0x000ee4000c1e1b00 */
[----:B---3--:R-:W-:-:S07]  /*0410*/  DFMA R16, R16, R22, R2 ;  /* 0x000000161010722b */ /* 0x008fce0000000002 */
[----:B------:R3:W-:Y:S04]  /*0420*/  STG.E.64 desc[UR8][R4.64], R16 ;  /* 0x0000001004007986 */ /* 0x0007e8000c101b08 */
[----:B----4-:R-:W4:Y:S04]  /*0430*/  LDG.E.64 R20, desc[UR8][R10.64+-0x8] ;  /* 0xfffff8080a147981 */ /* 0x010f28000c1e1b00 */
        /* <DEDUP_REMOVED lines=27> */
[----:B------:R-:W5:Y:S04]  /*05f0*/  LDG.E.64 R2, desc[UR8][R10.64+0x30] ;  /* 0x000030080a027981 */ /* 0x000f68000c1e1b00 */
[----:B---3--:R-:W5:Y:S01]  /*0600*/  LDG.E.64 R16, desc[UR8][R8.64+0x30] ;  /* 0x0000300808107981 */ /* 0x008f62000c1e1b00 */
[----:B------:R-:W-:Y:S01]  /*0610*/  VIADD R12, R12, 0x10 ;  /* 0x000000100c0c7836 */ /* 0x000fe20000000000 */
[----:B-----5:R-:W-:-:S07]  /*0620*/  DFMA R16, R2, R16, R22 ;  /* 0x000000100210722b */ /* 0x020fce0000000016 */
[----:B------:R2:W-:Y:S04]  /*0630*/  STG.E.64 desc[UR8][R4.64], R16 ;  /* 0x0000001004007986 */ /* 0x0005e8000c101b08 */
[----:B------:R-:W3:Y:S04]  /*0640*/  LDG.E.64 R2, desc[UR8][R10.64+0x38] ;  /* 0x000038080a027981 */ /* 0x000ee8000c1e1b00 */
[----:B----4-:R-:W3:Y:S01]  /*0650*/  LDG.E.64 R20, desc[UR8][R8.64+0x38] ;  /* 0x0000380808147981 */ /* 0x010ee2000c1e1b00 */
[----:B------:R-:W-:Y:S02]  /*0660*/  ISETP.NE.AND P1, PT, R12, RZ, PT ;  /* 0x000000ff0c00720c */ /* 0x000fe40003f25270 */
[----:B-1----:R-:W-:-:S02]  /*0670*/  IADD3 R14, P2, PT, R8, 0x80, RZ ;  /* 0x00000080080e7810 */ /* 0x002fc40007f5e0ff */
[----:B------:R-:W-:-:S03]  /*0680*/  IADD3 R13, PT, PT, R13, 0x10, RZ ;  /* 0x000000100d0d7810 */ /* 0x000fc60007ffe0ff */
[----:B------:R-:W-:Y:S01]  /*0690*/  IMAD.X R15, RZ, RZ, R9, P2 ;  /* 0x000000ffff0f7224 */ /* 0x000fe200010e0609 */
[----:B---3--:R-:W-:-:S07]  /*06a0*/  DFMA R2, R2, R20, R16 ;  /* 0x000000140202722b */ /* 0x008fce0000000010 */
[----:B------:R2:W-:Y:S01]  /*06b0*/  STG.E.64 desc[UR8][R4.64], R2 ;  /* 0x0000000204007986 */ /* 0x0005e2000c101b08 */
[----:B------:R-:W-:Y:S05]  /*06c0*/  @P1 BRA `(.L_x_6) ;  /* 0xfffffff800d41947 */ /* 0x000fea000383ffff */
.L_x_5:
[----:B------:R-:W-:Y:S05]  /*06d0*/  @!P0 EXIT ;  /* 0x000000000000894d */ /* 0x000fea0003800000 */
[----:B------:R-:W-:Y:S02]  /*06e0*/  ISETP.GE.U32.AND P0, PT, R18, 0x8, PT ;  /* 0x000000081200780c */ /* 0x000fe40003f06070 */
[----:B--2---:R-:W-:-:S04]  /*06f0*/  LOP3.LUT R16, R6, 0x7, RZ, 0xc0, !PT ;  /* 0x0000000706107812 */ /* 0x004fc800078ec0ff */
[----:B------:R-:W-:-:S07]  /*0700*/  ISETP.NE.AND P1, PT, R16, RZ, PT ;  /* 0x000000ff1000720c */ /* 0x000fce0003f25270 */
[----:B------:R-:W-:Y:S06]  /*0710*/  @!P0 BRA `(.L_x_7) ;  /* 0x0000000000988947 */ /* 0x000fec0003800000 */
[----:B------:R-:W1:Y:S01]  /*0720*/  LDC.64 R8, c[0x0][0x388] ;  /* 0x0000e200ff087b82 */ /* 0x000e620000000a00 */
[----:B------:R-:W-:-:S07]  /*0730*/  IMAD.IADD R13, R0, 0x1, R7 ;  /* 0x00000001000d7824 */ /* 0x000fce00078e0207 */
[----:B------:R-:W2:Y:S01]  /*0740*/  LDC.64 R10, c[0x0][0x3a0] ;  /* 0x0000e800ff0a7b82 */ /* 0x000ea20000000a00 */
[----:B-1----:R-:W-:-:S05]  /*0750*/  IMAD.WIDE R8, R13, 0x8, R8 ;  /* 0x000000080d087825 */ /* 0x002fca00078e0208 */
[----:B------:R-:W3:Y:S01]  /*0760*/  LDG.E.64 R12, desc[UR8][R8.64] ;  /* 0x00000008080c7981 */ /* 0x000ee2000c1e1b00 */
[----:B--2---:R-:W-:-:S05]  /*0770*/  IMAD.WIDE.U32 R10, R7, 0x8, R10 ;  /* 0x00000008070a7825 */ /* 0x004fca00078e000a */
[----:B------:R-:W3:Y:S02]  /*0780*/  LDG.E.64 R14, desc[UR8][R10.64] ;  /* 0x000000080a0e7981 */ /* 0x000ee4000c1e1b00 */
[----:B---3--:R-:W-:-:S07]  /*0790*/  DFMA R12, R12, R14, R2 ;  /* 0x0000000e0c0c722b */ /* 0x008fce0000000002 */
        /* <DEDUP_REMOVED lines=21> */
[----:B------:R-:W2:Y:S04]  /*08f0*/  LDG.E.64 R2, desc[UR8][R8.64+0x30] ;  /* 0x0000300808027981 */ /* 0x000ea8000c1e1b00 */
[----:B---3--:R-:W2:Y:S02]  /*0900*/  LDG.E.64 R14, desc[UR8][R10.64+0x30] ;  /* 0x000030080a0e7981 */ /* 0x008ea4000c1e1b00 */
[----:B--2---:R-:W-:-:S07]  /*0910*/  DFMA R14, R2, R14, R20 ;  /* 0x0000000e020e722b */ /* 0x004fce0000000014 */
[----:B------:R1:W-:Y:S04]  /*0920*/  STG.E.64 desc[UR8][R4.64], R14 ;  /* 0x0000000e04007986 */ /* 0x0003e8000c101b08 */
[----:B------:R-:W2:Y:S04]  /*0930*/  LDG.E.64 R2, desc[UR8][R8.64+0x38] ;  /* 0x0000380808027981 */ /* 0x000ea8000c1e1b00 */
[----:B----4-:R-:W2:Y:S01]  /*0940*/  LDG.E.64 R18, desc[UR8][R10.64+0x38] ;  /* 0x000038080a127981 */ /* 0x010ea2000c1e1b00 */
[----:B------:R-:W-:Y:S01]  /*0950*/  VIADD R7, R7, 0x8 ;  /* 0x0000000807077836 */ /* 0x000fe20000000000 */
[----:B--2---:R-:W-:-:S07]  /*0960*/  DFMA R2, R2, R18, R14 ;  /* 0x000000120202722b */ /* 0x004fce000000000e */
[----:B------:R1:W-:Y:S04]  /*0970*/  STG.E.64 desc[UR8][R4.64], R2 ;  /* 0x0000000204007986 */ /* 0x0003e8000c101b08 */
.L_x_7:
[----:B------:R-:W-:Y:S05]  /*0980*/  @!P1 EXIT ;  /* 0x000000000000994d */ /* 0x000fea0003800000 */
[----:B------:R-:W-:Y:S02]  /*0990*/  ISETP.GE.U32.AND P0, PT, R16, 0x4, PT ;  /* 0x000000041000780c */ /* 0x000fe40003f06070 */
[----:B------:R-:W-:-:S04]  /*09a0*/  LOP3.LUT R6, R6, 0x3, RZ, 0xc0, !PT ;  /* 0x0000000306067812 */ /* 0x000fc800078ec0ff */
[----:B------:R-:W-:-:S07]  /*09b0*/  ISETP.NE.AND P1, PT, R6, RZ, PT ;  /* 0x000000ff0600720c */ /* 0x000fce0003f25270 */
[----:B------:R-:W-:Y:S06]  /*09c0*/  @!P0 BRA `(.L_x_8) ;  /* 0x0000000000588947 */ /* 0x000fec0003800000 */
[----:B------:R-:W2:Y:S01]  /*09d0*/  LDC.64 R10, c[0x0][0x388] ;  /* 0x0000e200ff0a7b82 */ /* 0x000ea20000000a00 */
[----:B-1----:R-:W-:-:S07]  /*09e0*/  IADD3 R13, PT, PT, R0, R7, RZ ;  /* 0x00000007000d7210 */ /* 0x002fce0007ffe0ff */
[----:B------:R-:W1:Y:S01]  /*09f0*/  LDC.64 R8, c[0x0][0x3a0] ;  /* 0x0000e800ff087b82 */ /* 0x000e620000000a00 */
[----:B--2---:R-:W-:-:S05]  /*0a00*/  IMAD.WIDE R10, R13, 0x8, R10 ;  /* 0x000000080d0a7825 */ /* 0x004fca00078e020a */
[----:B------:R-:W2:Y:S01]  /*0a10*/  LDG.E.64 R12, desc[UR8][R10.64] ;  /* 0x000000080a0c7981 */ /* 0x000ea2000c1e1b00 */
[----:B-1----:R-:W-:-:S05]  /*0a20*/  IMAD.WIDE.U32 R8, R7, 0x8, R8 ;  /* 0x0000000807087825 */ /* 0x002fca00078e0008 */
[----:B------:R-:W2:Y:S02]  /*0a30*/  LDG.E.64 R14, desc[UR8][R8.64] ;  /* 0x00000008080e7981 */ /* 0x000ea4000c1e1b00 */
[----:B--2---:R-:W-:-:S07]  /*0a40*/  DFMA R12, R12, R14, R2 ;  /* 0x0000000e0c0c722b */ /* 0x004fce0000000002 */
[----:B------:R2:W-:Y:S04]  /*0a50*/  STG.E.64 desc[UR8][R4.64], R12 ;  /* 0x0000000c04007986 */ /* 0x0005e8000c101b08 */
[----:B------:R-:W3:Y:S04]  /*0a60*/  LDG.E.64 R2, desc[UR8][R10.64+0x8] ;  /* 0x000008080a027981 */ /* 0x000ee8000c1e1b00 */
[----:B------:R-:W3:Y:S02]  /*0a70*/  LDG.E.64 R14, desc[UR8][R8.64+0x8] ;  /* 0x00000808080e7981 */ /* 0x000ee4000c1e1b00 */
[----:B---3--:R-:W-:-:S07]  /*0a80*/  DFMA R14, R2, R14, R12 ;  /* 0x0000000e020e722b */ /* 0x008fce000000000c */
[----:B------:R2:W-:Y:S04]  /*0a90*/  STG.E.64 desc[UR8][R4.64], R14 ;  /* 0x0000000e04007986 */ /* 0x0005e8000c101b08 */
[----:B------:R-:W3:Y:S04]  /*0aa0*/  LDG.E.64 R2, desc[UR8][R10.64+0x10] ;  /* 0x000010080a027981 */ /* 0x000ee8000c1e1b00 */
[----:B------:R-:W3:Y:S02]  /*0ab0*/  LDG.E.64 R16, desc[UR8][R8.64+0x10] ;  /* 0x0000100808107981 */ /* 0x000ee4000c1e1b00 */
[----:B---3--:R-:W-:-:S07]  /*0ac0*/  DFMA R16, R2, R16, R14 ;  /* 0x000000100210722b */ /* 0x008fce000000000e */
[----:B------:R2:W-:Y:S04]  /*0ad0*/  STG.E.64 desc[UR8][R4.64], R16 ;  /* 0x0000001004007986 */ /* 0x0005e8000c101b08 */
[----:B------:R-:W3:Y:S04]  /*0ae0*/  LDG.E.64 R2, desc[UR8][R10.64+0x18] ;  /* 0x000018080a027981 */ /* 0x000ee8000c1e1b00 */
[----:B------:R-:W3:Y:S01]  /*0af0*/  LDG.E.64 R18, desc[UR8][R8.64+0x18] ;  /* 0x0000180808127981 */ /* 0x000ee2000c1e1b00 */
[----:B------:R-:W-:Y:S01]  /*0b00*/  VIADD R7, R7, 0x4 ;  /* 0x0000000407077836 */ /* 0x000fe20000000000 */
[----:B---3--:R-:W-:-:S07]  /*0b10*/  DFMA R2, R2, R18, R16 ;  /* 0x000000120202722b */ /* 0x008fce0000000010 */
[----:B------:R2:W-:Y:S04]  /*0b20*/  STG.E.64 desc[UR8][R4.64], R2 ;  /* 0x0000000204007986 */ /* 0x0005e8000c101b08 */
.L_x_8:
[----:B------:R-:W-:Y:S05]  /*0b30*/  @!P1 EXIT ;  /* 0x000000000000994d */ /* 0x000fea0003800000 */
[----:B------:R-:W3:Y:S01]  /*0b40*/  LDC.64 R10, c[0x0][0x3a0] ;  /* 0x0000e800ff0a7b82 */ /* 0x000ee20000000a00 */
[----:B-12---:R-:W-:Y:S01]  /*0b50*/  IADD3 R13, PT, PT, R0, R7, RZ ;  /* 0x00000007000d7210 */ /* 0x006fe20007ffe0ff */
[----:B------:R-:W-:-:S06]  /*0b60*/  IMAD.MOV R0, RZ, RZ, -R6 ;  /* 0x000000ffff007224 */ /* 0x000fcc00078e0a06 */
[----:B------:R-:W1:Y:S01]  /*0b70*/  LDC.64 R8, c[0x0][0x388] ;  /* 0x0000e200ff087b82 */ /* 0x000e620000000a00 */
[----:B---3--:R-:W-:-:S04]  /*0b80*/  IMAD.WIDE.U32 R10, R7, 0x8, R10 ;  /* 0x00000008070a7825 */ /* 0x008fc800078e000a */
[----:B------:R-:W-:Y:S01]  /*0b90*/  IMAD.MOV.U32 R12, RZ, RZ, R10 ;  /* 0x000000ffff0c7224 */ /* 0x000fe200078e000a */
[----:B------:R-:W-:-:S07]  /*0ba0*/  MOV R15, R11 ;  /* 0x0000000b000f7202 */ /* 0x000fce0000000f00 */
.L_x_9:
[----:B-1----:R-:W-:Y:S01]  /*0bb0*/  IMAD.WIDE R6, R13, 0x8, R8 ;  /* 0x000000080d067825 */ /* 0x002fe200078e0208 */
[----:B------:R-:W-:-:S03]  /*0bc0*/  MOV R10, R12 ;  /* 0x0000000c000a7202 */ /* 0x000fc60000000f00 */
[----:B------:R-:W-:Y:S02]  /*0bd0*/  IMAD.MOV.U32 R11, RZ, RZ, R15 ;  /* 0x000000ffff0b7224 */ /* 0x000fe400078e000f */
[----:B--2---:R-:W2:Y:S04]  /*0be0*/  LDG.E.64 R6, desc[UR8][R6.64] ;  /* 0x0000000806067981 */ /* 0x004ea8000c1e1b00 */
[----:B------:R-:W2:Y:S01]  /*0bf0*/  LDG.E.64 R10, desc[UR8][R10.64] ;  /* 0x000000080a0a7981 */ /* 0x000ea2000c1e1b00 */
[----:B------:R-:W-:Y:S01]  /*0c00*/  IADD3 R0, PT, PT, R0, 0x1, RZ ;  /* 0x0000000100007810 */ /* 0x000fe20007ffe0ff */
[----:B------:R-:W-:Y:S01]  /*0c10*/  VIADD R13, R13, 0x1 ;  /* 0x000000010d0d7836 */ /* 0x000fe20000000000 */
[----:B------:R-:W-:Y:S02]  /*0c20*/  IADD3 R12, P1, PT, R12, 0x8, RZ ;  /* 0x000000080c0c7810 */ /* 0x000fe40007f3e0ff */
[----:B------:R-:W-:-:S02]  /*0c30*/  ISETP.NE.AND P0, PT, R0, RZ, PT ;  /* 0x000000ff0000720c */ /* 0x000fc40003f05270 */
[----:B------:R-:W-:Y:S01]  /*0c40*/  IADD3.X R15, PT, PT, RZ, R15, RZ, P1, !PT ;  /* 0x0000000fff0f7210 */ /* 0x000fe20000ffe4ff */
[----:B--2---:R-:W-:-:S07]  /*0c50*/  DFMA R2, R6, R10, R2 ;  /* 0x0000000a0602722b */ /* 0x004fce0000000002 */
[----:B------:R2:W-:Y:S03]  /*0c60*/  STG.E.64 desc[UR8][R4.64], R2 ;  /* 0x0000000204007986 */ /* 0x0005e6000c101b08 */
[----:B------:R-:W-:Y:S05]  /*0c70*/  @P0 BRA `(.L_x_9) ;  /* 0xfffffffc00cc0947 */ /* 0x000fea000383ffff */
[----:B------:R-:W-:Y:S05]  /*0c80*/  EXIT ;  /* 0x000000000000794d */ /* 0x000fea0003800000 */
.L_x_10:
        /* <DEDUP_REMOVED lines=15> */
.L_x_12:


//--------------------- .nv.shared.reserved.0     --------------------------
	.section	.nv.shared.reserved.0,"aw",@nobits
	.weak		__nv_reservedSMEM_offset_0_alias
	.size		__nv_reservedSMEM_offset_0_alias, 0, 64
	.other		__nv_reservedSMEM_offset_0_alias,@"STO_CUDA_RESERVED_SHARED STV_DEFAULT"
__nv_reservedSMEM_offset_0_alias:
	.zero		0
	.zero		64


//--------------------- .nv.constant0._Z8kernel_siiPdS_S_S_S_ --------------------------
	.section	.nv.constant0._Z8kernel_siiPdS_S_S_S_,"a",@progbits
	.sectionflags	@""
	.align	4
.nv.constant0._Z8kernel_siiPdS_S_S_S_:
	.zero		944


//--------------------- .nv.constant0._Z8kernel_qiiPdS_S_S_S_ --------------------------
	.section	.nv.constant0._Z8kernel_qiiPdS_S_S_S_,"a",@progbits
	.sectionflags	@""
	.align	4
.nv.constant0._Z8kernel_qiiPdS_S_S_S_:
	.zero		944


//--------------------- SYMBOLS --------------------------

	.type		.nv.reservedSmem.offset0,@object
	.size		.nv.reservedSmem.offset0,0x4
